	.headerflags	@"EF_CUDA_TEXMODE_UNIFIED EF_CUDA_64BIT_ADDRESS EF_CUDA_ACCELERATORS EF_CUDA_SM90 EF_CUDA_VIRTUAL_SM(EF_CUDA_SM90)"
	.elftype	@"ET_EXEC"


//--------------------- .nv.info                  --------------------------
	.section	.nv.info,"",@"SHT_CUDA_INFO"
	.align	4


	//----- nvinfo : EIATTR_REGCOUNT
	.align		4
        /*0000*/ 	.byte	0x04, 0x2f
        /*0002*/ 	.short	(.L_1 - .L_0)
	.align		4
.L_0:
        /*0004*/ 	.word	index@(triton_poi_fused_clone_14)
        /*0008*/ 	.word	0x0000000e


	//----- nvinfo : EIATTR_MIN_STACK_SIZE
	.align		4
.L_1:
        /*000c*/ 	.byte	0x04, 0x12
        /*000e*/ 	.short	(.L_3 - .L_2)
	.align		4
.L_2:
        /*0010*/ 	.word	index@(triton_poi_fused_clone_14)
        /*0014*/ 	.word	0x00000000


	//----- nvinfo : EIATTR_FRAME_SIZE
	.align		4
.L_3:
        /*0018*/ 	.byte	0x04, 0x11
        /*001a*/ 	.short	(.L_5 - .L_4)
	.align		4
.L_4:
        /*001c*/ 	.word	index@(triton_poi_fused_clone_14)
        /*0020*/ 	.word	0x00000000


	//----- nvinfo : EIATTR_MIN_STACK_SIZE
	.align		4
.L_5:
        /*0024*/ 	.byte	0x04, 0x12
        /*0026*/ 	.short	(.L_7 - .L_6)
	.align		4
.L_6:
        /*0028*/ 	.word	index@(triton_poi_fused_clone_14)
        /*002c*/ 	.word	0x00000000
.L_7:


//--------------------- .nv.info.triton_poi_fused_clone_14 --------------------------
	.section	.nv.info.triton_poi_fused_clone_14,"",@"SHT_CUDA_INFO"
	.sectionflags	@""
	.align	4


	//----- nvinfo : EIATTR_CUDA_API_VERSION
	.align		4
        /*0000*/ 	.byte	0x04, 0x37
        /*0002*/ 	.short	(.L_9 - .L_8)
.L_8:
        /*0004*/ 	.word	0x0000007c


	//----- nvinfo : EIATTR_KPARAM_INFO
	.align		4
.L_9:
        /*0008*/ 	.byte	0x04, 0x17
        /*000a*/ 	.short	(.L_11 - .L_10)
.L_10:
        /*000c*/ 	.word	0x00000000
        /*0010*/ 	.short	0x0003
        /*0012*/ 	.short	0x0014
        /*0014*/ 	.byte	0x00, 0xf0, 0x11, 0x00


	//----- nvinfo : EIATTR_KPARAM_INFO
	.align		4
.L_11:
        /*0018*/ 	.byte	0x04, 0x17
        /*001a*/ 	.short	(.L_13 - .L_12)
.L_12:
        /*001c*/ 	.word	0x00000000
        /*0020*/ 	.short	0x0002
        /*0022*/ 	.short	0x0010
        /*0024*/ 	.byte	0x00, 0xf0, 0x11, 0x00


	//----- nvinfo : EIATTR_KPARAM_INFO
	.align		4
.L_13:
        /*0028*/ 	.byte	0x04, 0x17
        /*002a*/ 	.short	(.L_15 - .L_14)
.L_14:
        /*002c*/ 	.word	0x00000000
        /*0030*/ 	.short	0x0001
        /*0032*/ 	.short	0x0008
        /*0034*/ 	.byte	0x00, 0xf4, 0x21, 0x00


	//----- nvinfo : EIATTR_KPARAM_INFO
	.align		4
.L_15:
        /*0038*/ 	.byte	0x04, 0x17
        /*003a*/ 	.short	(.L_17 - .L_16)
.L_16:
        /*003c*/ 	.word	0x00000000
        /*0040*/ 	.short	0x0000
        /*0042*/ 	.short	0x0000
        /*0044*/ 	.byte	0x00, 0xf4, 0x21, 0x00


	//----- nvinfo : EIATTR_SPARSE_MMA_MASK
	.align		4
.L_17:
        /*0048*/ 	.byte	0x03, 0x50
        /*004a*/ 	.short	0x0000


	//----- nvinfo : EIATTR_MAXREG_COUNT
	.align		4
        /*004c*/ 	.byte	0x03, 0x1b
        /*004e*/ 	.short	0x00ff


	//----- nvinfo : EIATTR_EXIT_INSTR_OFFSETS
	.align		4
        /*0050*/ 	.byte	0x04, 0x1c
        /*0052*/ 	.short	(.L_19 - .L_18)


	//   ....[0]....
.L_18:
        /*0054*/ 	.word	0x00000260


	//   ....[1]....
        /*0058*/ 	.word	0x000002c0


	//----- nvinfo : EIATTR_REQNTID
	.align		4
.L_19:
        /*005c*/ 	.byte	0x04, 0x10
        /*005e*/ 	.short	(.L_21 - .L_20)
.L_20:
        /*0060*/ 	.word	0x00000080
        /*0064*/ 	.word	0x00000001
        /*0068*/ 	.word	0x00000001


	//----- nvinfo : EIATTR_CBANK_PARAM_SIZE
	.align		4
.L_21:
        /*006c*/ 	.byte	0x03, 0x19
        /*006e*/ 	.short	0x0018


	//----- nvinfo : EIATTR_PARAM_CBANK
	.align		4
        /*0070*/ 	.byte	0x04, 0x0a
        /*0072*/ 	.short	(.L_23 - .L_22)
	.align		4
.L_22:
        /*0074*/ 	.word	index@(.nv.constant0.triton_poi_fused_clone_14)
        /*0078*/ 	.short	0x0210
        /*007a*/ 	.short	0x0018


	//----- nvinfo : EIATTR_SW_WAR
	.align		4
.L_23:
        /*007c*/ 	.byte	0x04, 0x36
        /*007e*/ 	.short	(.L_25 - .L_24)
.L_24:
        /*0080*/ 	.word	0x00000008
.L_25:


//--------------------- .nv.callgraph             --------------------------
	.section	.nv.callgraph,"",@"SHT_CUDA_CALLGRAPH"
	.align	4
	.sectionentsize	8
	.align		4
        /*0000*/ 	.word	0x00000000
	.align		4
        /*0004*/ 	.word	0xffffffff
	.align		4
        /*0008*/ 	.word	0x00000000
	.align		4
        /*000c*/ 	.word	0xfffffffe
	.align		4
        /*0010*/ 	.word	0x00000000
	.align		4
        /*0014*/ 	.word	0xfffffffd
	.align		4
        /*0018*/ 	.word	0x00000000
	.align		4
        /*001c*/ 	.word	0xfffffffc


//--------------------- .text.triton_poi_fused_clone_14 --------------------------
	.section	.text.triton_poi_fused_clone_14,"ax",@progbits
	.sectionflags	@"SHF_BARRIERS=1"
	.align	128
        .global         triton_poi_fused_clone_14
        .type           triton_poi_fused_clone_14,@function
        .size           triton_poi_fused_clone_14,(.L_x_1 - triton_poi_fused_clone_14)
        .other          triton_poi_fused_clone_14,@"STO_CUDA_ENTRY STV_DEFAULT"
triton_poi_fused_clone_14:
.text.triton_poi_fused_clone_14:
[----:B------:R-:W0:Y:S02]  /*0000*/  LDC R1, c[0x0][0x28] ;  /* 0x00000a00ff017b82 */ /* 0x000e240000000800 */
[----:B------:R-:W1:Y:S01]  /*0010*/  S2R R11, SR_TID.X ;  /* 0x00000000000b7919 */ /* 0x000e620000002100 */
[----:B------:R-:W2:Y:S01]  /*0020*/  LDC.64 R2, c[0x0][0x210] ;  /* 0x00008400ff027b82 */ /* 0x000ea20000000a00 */
[----:B------:R-:W-:Y:S01]  /*0030*/  ULDC.64 UR6, c[0x0][0x208] ;  /* 0x0000820000067ab9 */ /* 0x000fe20000000a00 */
[----:B------:R-:W3:Y:S01]  /*0040*/  S2R R6, SR_CTAID.X ;  /* 0x0000000000067919 */ /* 0x000ee20000002500 */
[----:B------:R-:W4:Y:S01]  /*0050*/  S2R R0, SR_CTAID.Y ;  /* 0x0000000000007919 */ /* 0x000f220000002600 */
[----:B-1----:R-:W-:Y:S01]  /*0060*/  SHF.R.U32.HI R5, RZ, 0x2, R11 ;  /* 0x00000002ff057819 */ /* 0x002fe2000001160b */
[----:B---3--:R-:W-:-:S03]  /*0070*/  IMAD.SHL.U32 R6, R6, 0x20, RZ ;  /* 0x0000002006067824 */ /* 0x008fc600078e00ff */
[----:B------:R-:W-:Y:S01]  /*0080*/  SGXT.U32 R5, R5, 0x5 ;  /* 0x000000050505781a */ /* 0x000fe20000000000 */
[----:B----4-:R-:W-:-:S03]  /*0090*/  IMAD.SHL.U32 R0, R0, 0x4, RZ ;  /* 0x0000000400007824 */ /* 0x010fc600078e00ff */
[----:B------:R-:W-:Y:S02]  /*00a0*/  LOP3.LUT R7, R6, R5, RZ, 0xfc, !PT ;  /* 0x0000000506077212 */ /* 0x000fe400078efcff */
[----:B------:R-:W-:Y:S02]  /*00b0*/  LOP3.LUT R4, R0, 0x3, R11, 0xf8, !PT ;  /* 0x0000000300047812 */ /* 0x000fe400078ef80b */
[----:B------:R-:W-:-:S03]  /*00c0*/  ISETP.GE.AND P0, PT, R7, 0x40, PT ;  /* 0x000000400700780c */ /* 0x000fc60003f06270 */
[----:B------:R-:W-:Y:S01]  /*00d0*/  IMAD R7, R7, 0x4, R4 ;  /* 0x0000000407077824 */ /* 0x000fe200078e0204 */
[----:B------:R-:W-:Y:S01]  /*00e0*/  ISETP.LT.AND P0, PT, R4, 0x4, !P0 ;  /* 0x000000040400780c */ /* 0x000fe20004701270 */
[----:B------:R-:W-:Y:S02]  /*00f0*/  IMAD.MOV.U32 R4, RZ, RZ, RZ ;  /* 0x000000ffff047224 */ /* 0x000fe400078e00ff */
[----:B--2---:R-:W-:-:S10]  /*0100*/  IMAD.WIDE R2, R7, 0x4, R2 ;  /* 0x0000000407027825 */ /* 0x004fd400078e0202 */
[----:B------:R1:W2:Y:S01]  /*0110*/  @P0 LDG.E.EL R4, desc[UR6][R2.64] ;  /* 0x0000000602040981 */ /* 0x0002a2000c2e1900 */
[----:B------:R-:W3:Y:S01]  /*0120*/  S2UR UR5, SR_CgaCtaId ;  /* 0x00000000000579c3 */ /* 0x000ee20000008800 */
[----:B------:R-:W-:Y:S01]  /*0130*/  IMAD.SHL.U32 R8, R11, 0x20, RZ ;  /* 0x000000200b087824 */ /* 0x000fe200078e00ff */
[----:B------:R-:W-:Y:S01]  /*0140*/  SHF.R.U32.HI R7, RZ, 0x5, R11 ;  /* 0x00000005ff077819 */ /* 0x000fe2000001160b */
[----:B------:R-:W-:-:S03]  /*0150*/  UMOV UR4, 0x400 ;  /* 0x0000040000047882 */ /* 0x000fc60000000000 */
[----:B------:R-:W-:Y:S02]  /*0160*/  LOP3.LUT R9, R5, 0x60, R8, 0xf8, !PT ;  /* 0x0000006005097812 */ /* 0x000fe400078ef808 */
[----:B------:R-:W-:Y:S02]  /*0170*/  SHF.R.U32.HI R8, RZ, 0x5, R8 ;  /* 0x00000005ff087819 */ /* 0x000fe40000011608 */
[----:B------:R-:W-:Y:S02]  /*0180*/  SGXT.U32 R5, R7, 0x2 ;  /* 0x000000020705781a */ /* 0x000fe40000000000 */
[----:B------:R-:W-:Y:S02]  /*0190*/  LOP3.LUT R7, R6, 0x1f, R11, 0xf8, !PT ;  /* 0x0000001f06077812 */ /* 0x000fe400078ef80b */
[----:B------:R-:W-:Y:S02]  /*01a0*/  SGXT.U32 R6, R8, 0x2 ;  /* 0x000000020806781a */ /* 0x000fe40000000000 */
[----:B------:R-:W-:-:S02]  /*01b0*/  LOP3.LUT R0, R0, R5, RZ, 0xfc, !PT ;  /* 0x0000000500007212 */ /* 0x000fc400078efcff */
[----:B------:R-:W-:Y:S01]  /*01c0*/  ISETP.GE.AND P0, PT, R7, 0x40, PT ;  /* 0x000000400700780c */ /* 0x000fe20003f06270 */
[----:B------:R-:W-:Y:S01]  /*01d0*/  IMAD.IADD R6, R9, 0x1, R6 ;  /* 0x0000000109067824 */ /* 0x000fe200078e0206 */
[----:B-1----:R-:W-:Y:S02]  /*01e0*/  LOP3.LUT R2, R11, 0x7f, RZ, 0xc0, !PT ;  /* 0x0000007f0b027812 */ /* 0x002fe400078ec0ff */
[----:B------:R-:W-:Y:S01]  /*01f0*/  ISETP.LT.AND P0, PT, R0, 0x4, !P0 ;  /* 0x000000040000780c */ /* 0x000fe20004701270 */
[----:B---3--:R-:W-:Y:S02]  /*0200*/  UPRMT UR4, UR5, 0x654, UR4 ;  /* 0x0000065405047896 */ /* 0x008fe40008000004 */
[----:B------:R-:W-:-:S04]  /*0210*/  IMAD.IADD R2, R5, 0x1, R2 ;  /* 0x0000000105027824 */ /* 0x000fc800078e0202 */
[----:B------:R-:W-:Y:S02]  /*0220*/  LEA R3, R6, UR4, 0x2 ;  /* 0x0000000406037c11 */ /* 0x000fe4000f8e10ff */
[----:B------:R-:W-:-:S03]  /*0230*/  LEA R5, R2, UR4, 0x2 ;  /* 0x0000000402057c11 */ /* 0x000fc6000f8e10ff */
[----:B--2---:R1:W-:Y:S01]  /*0240*/  STS [R3], R4 ;  /* 0x0000000403007388 */ /* 0x0043e20000000800 */
[----:B------:R-:W-:Y:S06]  /*0250*/  BAR.SYNC.DEFER_BLOCKING 0x0 ;  /* 0x0000000000007b1d */ /* 0x000fec0000010000 */
[----:B-1----:R-:W-:Y:S05]  /*0260*/  @!P0 EXIT ;  /* 0x000000000000894d */ /* 0x002fea0003800000 */
[----:B------:R-:W0:Y:S01]  /*0270*/  LDS R5, [R5] ;  /* 0x0000000005057984 */ /* 0x000e220000000800 */
[----:B------:R-:W1:Y:S01]  /*0280*/  LDC.64 R2, c[0x0][0x218] ;  /* 0x00008600ff027b82 */ /* 0x000e620000000a00 */
[----:B------:R-:W-:-:S04]  /*0290*/  IMAD R7, R0, 0x40, R7 ;  /* 0x0000004000077824 */ /* 0x000fc800078e0207 */
[----:B-1----:R-:W-:-:S05]  /*02a0*/  IMAD.WIDE R2, R7, 0x4, R2 ;  /* 0x0000000407027825 */ /* 0x002fca00078e0202 */
[----:B0-----:R-:W-:Y:S01]  /*02b0*/  STG.E desc[UR6][R2.64], R5 ;  /* 0x0000000502007986 */ /* 0x001fe2000c101906 */
[----:B------:R-:W-:Y:S05]  /*02c0*/  EXIT ;  /* 0x000000000000794d */ /* 0x000fea0003800000 */
.L_x_0:
[----:B------:R-:W-:-:S00]  /*02d0*/  BRA `(.L_x_0) ;  /* 0xfffffffc00fc7947 */ /* 0x000fc0000383ffff */
[----:B------:R-:W-:-:S00]  /*02e0*/  NOP ;  /* 0x0000000000007918 */ /* 0x000fc00000000000 */
        /* <DEDUP_REMOVED lines=9> */
.L_x_1:


//--------------------- .nv.shared.triton_poi_fused_clone_14 --------------------------
	.section	.nv.shared.triton_poi_fused_clone_14,"aw",@nobits
	.sectionflags	@""
	.align	16
	.zero		1024


//--------------------- .nv.constant0.triton_poi_fused_clone_14 --------------------------
	.section	.nv.constant0.triton_poi_fused_clone_14,"a",@progbits
	.sectionflags	@""
	.align	4
.nv.constant0.triton_poi_fused_clone_14:
	.zero		552
